//
// Generated by NVIDIA NVVM Compiler
//
// Compiler Build ID: CL-36424714
// Cuda compilation tools, release 13.0, V13.0.88
// Based on NVVM 20.0.0
//

.version 9.0
.target sm_100
.address_size 64

	// .globl	_Z17find_pairs_kernelPiPKiS1_S1_iiS_S_S_

.visible .entry _Z17find_pairs_kernelPiPKiS1_S1_iiS_S_S_(
	.param .u64 .ptr .align 1 _Z17find_pairs_kernelPiPKiS1_S1_iiS_S_S__param_0,
	.param .u64 .ptr .align 1 _Z17find_pairs_kernelPiPKiS1_S1_iiS_S_S__param_1,
	.param .u64 .ptr .align 1 _Z17find_pairs_kernelPiPKiS1_S1_iiS_S_S__param_2,
	.param .u64 .ptr .align 1 _Z17find_pairs_kernelPiPKiS1_S1_iiS_S_S__param_3,
	.param .u32 _Z17find_pairs_kernelPiPKiS1_S1_iiS_S_S__param_4,
	.param .u32 _Z17find_pairs_kernelPiPKiS1_S1_iiS_S_S__param_5,
	.param .u64 .ptr .align 1 _Z17find_pairs_kernelPiPKiS1_S1_iiS_S_S__param_6,
	.param .u64 .ptr .align 1 _Z17find_pairs_kernelPiPKiS1_S1_iiS_S_S__param_7,
	.param .u64 .ptr .align 1 _Z17find_pairs_kernelPiPKiS1_S1_iiS_S_S__param_8
)
{
	.reg .pred 	%p<14>;
	.reg .b32 	%r<60>;
	.reg .b64 	%rd<26>;

	ld.param.u64 	%rd8, [_Z17find_pairs_kernelPiPKiS1_S1_iiS_S_S__param_0];
	ld.param.u64 	%rd9, [_Z17find_pairs_kernelPiPKiS1_S1_iiS_S_S__param_2];
	ld.param.u64 	%rd10, [_Z17find_pairs_kernelPiPKiS1_S1_iiS_S_S__param_3];
	ld.param.u32 	%r28, [_Z17find_pairs_kernelPiPKiS1_S1_iiS_S_S__param_4];
	ld.param.u32 	%r29, [_Z17find_pairs_kernelPiPKiS1_S1_iiS_S_S__param_5];
	ld.param.u64 	%rd11, [_Z17find_pairs_kernelPiPKiS1_S1_iiS_S_S__param_6];
	ld.param.u64 	%rd12, [_Z17find_pairs_kernelPiPKiS1_S1_iiS_S_S__param_7];
	ld.param.u64 	%rd13, [_Z17find_pairs_kernelPiPKiS1_S1_iiS_S_S__param_8];
	mov.u32 	%r30, %ctaid.x;
	mov.u32 	%r31, %ntid.x;
	mov.u32 	%r32, %tid.x;
	mad.lo.s32 	%r1, %r30, %r31, %r32;
	setp.ge.s32 	%p1, %r1, %r29;
	@%p1 bra 	$L__BB0_19;
	cvta.to.global.u64 	%rd1, %rd8;
	add.s32 	%r2, %r28, 31;
	setp.lt.s32 	%p2, %r28, 1;
	@%p2 bra 	$L__BB0_19;
	shr.s32 	%r34, %r2, 31;
	shr.u32 	%r35, %r34, 27;
	add.s32 	%r36, %r2, %r35;
	shr.s32 	%r37, %r36, 5;
	mul.lo.s32 	%r38, %r37, %r1;
	mul.wide.s32 	%rd14, %r38, 4;
	add.s64 	%rd2, %rd1, %rd14;
	add.s32 	%r3, %r37, -1;
	and.b32  	%r39, %r36, -32;
	sub.s32 	%r40, %r28, %r39;
	add.s32 	%r4, %r40, 32;
	max.s32 	%r5, %r37, 1;
	cvta.to.global.u64 	%rd3, %rd10;
	cvta.to.global.u64 	%rd4, %rd9;
	cvta.to.global.u64 	%rd5, %rd13;
	cvta.to.global.u64 	%rd6, %rd11;
	cvta.to.global.u64 	%rd7, %rd12;
	mov.b32 	%r51, 0;
$L__BB0_3:
	setp.eq.s32 	%p3, %r51, %r3;
	selp.b32 	%r7, %r4, 32, %p3;
	setp.lt.s32 	%p4, %r7, 1;
	@%p4 bra 	$L__BB0_18;
	mul.wide.u32 	%rd15, %r51, 4;
	add.s64 	%rd16, %rd2, %rd15;
	ld.global.u32 	%r8, [%rd16];
	shl.b32 	%r9, %r51, 5;
	mov.b32 	%r52, 0;
$L__BB0_5:
	not.b32 	%r43, %r52;
	add.s32 	%r44, %r7, %r43;
	mov.b32 	%r45, 1;
	shl.b32 	%r46, %r45, %r44;
	xor.b32  	%r11, %r46, %r8;
	mov.b32 	%r53, 0;
	mov.u32 	%r57, %r53;
$L__BB0_6:
	setp.eq.s32 	%p5, %r53, %r3;
	selp.b32 	%r14, %r4, 32, %p5;
	setp.eq.s32 	%p6, %r53, %r51;
	mov.u32 	%r55, %r11;
	@%p6 bra 	$L__BB0_8;
	mul.wide.u32 	%rd17, %r53, 4;
	add.s64 	%rd18, %rd2, %rd17;
	ld.global.u32 	%r55, [%rd18];
$L__BB0_8:
	setp.lt.s32 	%p7, %r14, 1;
	@%p7 bra 	$L__BB0_15;
	add.s32 	%r56, %r14, -1;
	bra.uni 	$L__BB0_11;
$L__BB0_10:
	add.s32 	%r56, %r56, -1;
	setp.eq.s32 	%p10, %r56, -1;
	@%p10 bra 	$L__BB0_15;
$L__BB0_11:
	shr.u32 	%r47, %r55, %r56;
	and.b32  	%r48, %r47, 1;
	setp.eq.b32 	%p8, %r48, 1;
	@%p8 bra 	$L__BB0_13;
	mul.wide.s32 	%rd21, %r57, 4;
	add.s64 	%rd22, %rd4, %rd21;
	ld.global.u32 	%r57, [%rd22];
	bra.uni 	$L__BB0_14;
$L__BB0_13:
	mul.wide.s32 	%rd19, %r57, 4;
	add.s64 	%rd20, %rd3, %rd19;
	ld.global.u32 	%r57, [%rd20];
$L__BB0_14:
	setp.eq.s32 	%p9, %r57, -1;
	@%p9 bra 	$L__BB0_17;
	bra.uni 	$L__BB0_10;
$L__BB0_15:
	add.s32 	%r53, %r53, 1;
	setp.ne.s32 	%p11, %r53, %r5;
	@%p11 bra 	$L__BB0_6;
	atom.global.add.u32 	%r49, [%rd5], 1;
	mul.wide.s32 	%rd23, %r49, 4;
	add.s64 	%rd24, %rd6, %rd23;
	st.global.u32 	[%rd24], %r1;
	add.s32 	%r50, %r9, %r52;
	add.s64 	%rd25, %rd7, %rd23;
	st.global.u32 	[%rd25], %r50;
$L__BB0_17:
	add.s32 	%r52, %r52, 1;
	setp.ne.s32 	%p12, %r52, %r7;
	@%p12 bra 	$L__BB0_5;
$L__BB0_18:
	add.s32 	%r51, %r51, 1;
	setp.ne.s32 	%p13, %r51, %r5;
	@%p13 bra 	$L__BB0_3;
$L__BB0_19:
	ret;

}


// ===== COMPILED SASS (sm_100) =====

	.target	sm_100

	.elftype	@"ET_EXEC"


//--------------------- .note.nv.tkinfo           --------------------------
	.section	.note.nv.tkinfo,"",@"SHT_NOTE"
	.sectionflags	@"SHF_NOTE_NV_TKINFO"
	.tkinfo
        /*0018*/ 	.word	0x00000002
        /*0030*/ 	.string	""
        /*0030*/ 	.string	"ptxas"
        /*0030*/ 	.string	"Cuda compilation tools, release 13.0, V13.0.88"
        /*0030*/ 	.string	"Build cuda_13.0.r13.0/compiler.36424714_0"
        /*0030*/ 	.string	"-arch sm_100 -m 64 "



//--------------------- .note.nv.cuinfo           --------------------------
	.section	.note.nv.cuinfo,"",@"SHT_NOTE"
	.sectionflags	@"SHF_NOTE_NV_CUINFO"
        /*0018*/ 	.short	0x0002
        /*001a*/ 	.short	0x0064
        /*001c*/ 	.short	0x0082
	.zero		2


//--------------------- .nv.info                  --------------------------
	.section	.nv.info,"",@"SHT_CUDA_INFO"
	.align	4


	//----- nvinfo : EIATTR_REGCOUNT
	.align		4
        /*0000*/ 	.byte	0x04, 0x2f
        /*0002*/ 	.short	(.L_1 - .L_0)
	.align		4
.L_0:
        /*0004*/ 	.word	index@(_Z17find_pairs_kernelPiPKiS1_S1_iiS_S_S_)
        /*0008*/ 	.word	0x00000018


	//----- nvinfo : EIATTR_FRAME_SIZE
	.align		4
.L_1:
        /*000c*/ 	.byte	0x04, 0x11
        /*000e*/ 	.short	(.L_3 - .L_2)
	.align		4
.L_2:
        /*0010*/ 	.word	index@(_Z17find_pairs_kernelPiPKiS1_S1_iiS_S_S_)
        /*0014*/ 	.word	0x00000000


	//----- nvinfo : EIATTR_MIN_STACK_SIZE
	.align		4
.L_3:
        /*0018*/ 	.byte	0x04, 0x12
        /*001a*/ 	.short	(.L_5 - .L_4)
	.align		4
.L_4:
        /*001c*/ 	.word	index@(_Z17find_pairs_kernelPiPKiS1_S1_iiS_S_S_)
        /*0020*/ 	.word	0x00000000
.L_5:


//--------------------- .nv.compat                --------------------------
	.section	.nv.compat,"",@"SHT_CUDA_COMPAT_INFO"
	.align	4
        /*0000*/ 	.byte	0x02, 0x09, 0x00, 0x00, 0x02, 0x02, 0x01, 0x00, 0x02, 0x05, 0x05, 0x00, 0x03, 0x07, 0x01, 0x01
        /*0010*/ 	.byte	0x02, 0x03, 0x00, 0x00, 0x02, 0x06, 0x01, 0x00, 0x04, 0x0b, 0x08, 0x00, 0x09, 0x00, 0x00, 0x00
        /*0020*/ 	.byte	0x00, 0x00, 0x00, 0x00


//--------------------- .nv.info._Z17find_pairs_kernelPiPKiS1_S1_iiS_S_S_ --------------------------
	.section	.nv.info._Z17find_pairs_kernelPiPKiS1_S1_iiS_S_S_,"",@"SHT_CUDA_INFO"
	.sectionflags	@""
	.align	4


	//----- nvinfo : EIATTR_CUDA_API_VERSION
	.align		4
        /*0000*/ 	.byte	0x04, 0x37
        /*0002*/ 	.short	(.L_7 - .L_6)
.L_6:
        /*0004*/ 	.word	0x00000082


	//----- nvinfo : EIATTR_KPARAM_INFO
	.align		4
.L_7:
        /*0008*/ 	.byte	0x04, 0x17
        /*000a*/ 	.short	(.L_9 - .L_8)
.L_8:
        /*000c*/ 	.word	0x00000000
        /*0010*/ 	.short	0x0008
        /*0012*/ 	.short	0x0038
        /*0014*/ 	.byte	0x00, 0xf5, 0x21, 0x00


	//----- nvinfo : EIATTR_KPARAM_INFO
	.align		4
.L_9:
        /*0018*/ 	.byte	0x04, 0x17
        /*001a*/ 	.short	(.L_11 - .L_10)
.L_10:
        /*001c*/ 	.word	0x00000000
        /*0020*/ 	.short	0x0007
        /*0022*/ 	.short	0x0030
        /*0024*/ 	.byte	0x00, 0xf5, 0x21, 0x00


	//----- nvinfo : EIATTR_KPARAM_INFO
	.align		4
.L_11:
        /*0028*/ 	.byte	0x04, 0x17
        /*002a*/ 	.short	(.L_13 - .L_12)
.L_12:
        /*002c*/ 	.word	0x00000000
        /*0030*/ 	.short	0x0006
        /*0032*/ 	.short	0x0028
        /*0034*/ 	.byte	0x00, 0xf5, 0x21, 0x00


	//----- nvinfo : EIATTR_KPARAM_INFO
	.align		4
.L_13:
        /*0038*/ 	.byte	0x04, 0x17
        /*003a*/ 	.short	(.L_15 - .L_14)
.L_14:
        /*003c*/ 	.word	0x00000000
        /*0040*/ 	.short	0x0005
        /*0042*/ 	.short	0x0024
        /*0044*/ 	.byte	0x00, 0xf0, 0x11, 0x00


	//----- nvinfo : EIATTR_KPARAM_INFO
	.align		4
.L_15:
        /*0048*/ 	.byte	0x04, 0x17
        /*004a*/ 	.short	(.L_17 - .L_16)
.L_16:
        /*004c*/ 	.word	0x00000000
        /*0050*/ 	.short	0x0004
        /*0052*/ 	.short	0x0020
        /*0054*/ 	.byte	0x00, 0xf0, 0x11, 0x00


	//----- nvinfo : EIATTR_KPARAM_INFO
	.align		4
.L_17:
        /*0058*/ 	.byte	0x04, 0x17
        /*005a*/ 	.short	(.L_19 - .L_18)
.L_18:
        /*005c*/ 	.word	0x00000000
        /*0060*/ 	.short	0x0003
        /*0062*/ 	.short	0x0018
        /*0064*/ 	.byte	0x00, 0xf5, 0x21, 0x00


	//----- nvinfo : EIATTR_KPARAM_INFO
	.align		4
.L_19:
        /*0068*/ 	.byte	0x04, 0x17
        /*006a*/ 	.short	(.L_21 - .L_20)
.L_20:
        /*006c*/ 	.word	0x00000000
        /*0070*/ 	.short	0x0002
        /*0072*/ 	.short	0x0010
        /*0074*/ 	.byte	0x00, 0xf5, 0x21, 0x00


	//----- nvinfo : EIATTR_KPARAM_INFO
	.align		4
.L_21:
        /*0078*/ 	.byte	0x04, 0x17
        /*007a*/ 	.short	(.L_23 - .L_22)
.L_22:
        /*007c*/ 	.word	0x00000000
        /*0080*/ 	.short	0x0001
        /*0082*/ 	.short	0x0008
        /*0084*/ 	.byte	0x00, 0xf5, 0x21, 0x00


	//----- nvinfo : EIATTR_KPARAM_INFO
	.align		4
.L_23:
        /*0088*/ 	.byte	0x04, 0x17
        /*008a*/ 	.short	(.L_25 - .L_24)
.L_24:
        /*008c*/ 	.word	0x00000000
        /*0090*/ 	.short	0x0000
        /*0092*/ 	.short	0x0000
        /*0094*/ 	.byte	0x00, 0xf5, 0x21, 0x00


	//----- nvinfo : EIATTR_SPARSE_MMA_MASK
	.align		4
.L_25:
        /*0098*/ 	.byte	0x03, 0x50
        /*009a*/ 	.short	0x0000


	//----- nvinfo : EIATTR_MAXREG_COUNT
	.align		4
        /*009c*/ 	.byte	0x03, 0x1b
        /*009e*/ 	.short	0x00ff


	//----- nvinfo : EIATTR_MERCURY_ISA_VERSION
	.align		4
        /*00a0*/ 	.byte	0x03, 0x5f
        /*00a2*/ 	.short	0x0101


	//----- nvinfo : EIATTR_INT_WARP_WIDE_INSTR_OFFSETS
	.align		4
        /*00a4*/ 	.byte	0x04, 0x31
        /*00a6*/ 	.short	(.L_27 - .L_26)


	//   ....[0]....
.L_26:
        /*00a8*/ 	.word	0x000004c0


	//   ....[1]....
        /*00ac*/ 	.word	0x00000580


	//----- nvinfo : EIATTR_VRC_CTA_INIT_COUNT
	.align		4
.L_27:
        /*00b0*/ 	.byte	0x02, 0x4a
	.zero		1
	.zero		1


	//----- nvinfo : EIATTR_EXIT_INSTR_OFFSETS
	.align		4
        /*00b4*/ 	.byte	0x04, 0x1c
        /*00b6*/ 	.short	(.L_29 - .L_28)


	//   ....[0]....
.L_28:
        /*00b8*/ 	.word	0x00000070


	//   ....[1]....
        /*00bc*/ 	.word	0x000000a0


	//   ....[2]....
        /*00c0*/ 	.word	0x00000660


	//----- nvinfo : EIATTR_CRS_STACK_SIZE
	.align		4
.L_29:
        /*00c4*/ 	.byte	0x04, 0x1e
        /*00c6*/ 	.short	(.L_31 - .L_30)
.L_30:
        /*00c8*/ 	.word	0x00000000


	//----- nvinfo : EIATTR_CBANK_PARAM_SIZE
	.align		4
.L_31:
        /*00cc*/ 	.byte	0x03, 0x19
        /*00ce*/ 	.short	0x0040


	//----- nvinfo : EIATTR_PARAM_CBANK
	.align		4
        /*00d0*/ 	.byte	0x04, 0x0a
        /*00d2*/ 	.short	(.L_33 - .L_32)
	.align		4
.L_32:
        /*00d4*/ 	.word	index@(.nv.constant0._Z17find_pairs_kernelPiPKiS1_S1_iiS_S_S_)
        /*00d8*/ 	.short	0x0380
        /*00da*/ 	.short	0x0040


	//----- nvinfo : EIATTR_SW_WAR
	.align		4
.L_33:
        /*00dc*/ 	.byte	0x04, 0x36
        /*00de*/ 	.short	(.L_35 - .L_34)
.L_34:
        /*00e0*/ 	.word	0x00000008
.L_35:


//--------------------- .nv.callgraph             --------------------------
	.section	.nv.callgraph,"",@"SHT_CUDA_CALLGRAPH"
	.align	4
	.sectionentsize	8
	.align		4
        /*0000*/ 	.word	0x00000000
	.align		4
        /*0004*/ 	.word	0xffffffff
	.align		4
        /*0008*/ 	.word	0x00000000
	.align		4
        /*000c*/ 	.word	0xfffffffe
	.align		4
        /*0010*/ 	.word	0x00000000
	.align		4
        /*0014*/ 	.word	0xfffffffd
	.align		4
        /*0018*/ 	.word	0x00000000
	.align		4
        /*001c*/ 	.word	0xfffffffc


//--------------------- .text._Z17find_pairs_kernelPiPKiS1_S1_iiS_S_S_ --------------------------
	.section	.text._Z17find_pairs_kernelPiPKiS1_S1_iiS_S_S_,"ax",@progbits
	.align	128
        .global         _Z17find_pairs_kernelPiPKiS1_S1_iiS_S_S_
        .type           _Z17find_pairs_kernelPiPKiS1_S1_iiS_S_S_,@function
        .size           _Z17find_pairs_kernelPiPKiS1_S1_iiS_S_S_,(.L_x_13 - _Z17find_pairs_kernelPiPKiS1_S1_iiS_S_S_)
        .other          _Z17find_pairs_kernelPiPKiS1_S1_iiS_S_S_,@"STO_CUDA_ENTRY STV_DEFAULT"
_Z17find_pairs_kernelPiPKiS1_S1_iiS_S_S_:
.text._Z17find_pairs_kernelPiPKiS1_S1_iiS_S_S_:
[----:B------:R-:W-:Y:S01]  /*0000*/  LDC R1, c[0x0][0x37c] ;  /* 0x0000df00ff017b82 */ /* 0x000fe20000000800 */
[----:B------:R-:W0:Y:S07]  /*0010*/  S2R R3, SR_TID.X ;  /* 0x0000000000037919 */ /* 0x000e2e0000002100 */
[----:B------:R-:W0:Y:S01]  /*0020*/  S2UR UR4, SR_CTAID.X ;  /* 0x00000000000479c3 */ /* 0x000e220000002500 */
[----:B------:R-:W1:Y:S07]  /*0030*/  LDCU UR5, c[0x0][0x3a4] ;  /* 0x00007480ff0577ac */ /* 0x000e6e0008000800 */
[----:B------:R-:W0:Y:S02]  /*0040*/  LDC R0, c[0x0][0x360] ;  /* 0x0000d800ff007b82 */ /* 0x000e240000000800 */
[----:B0-----:R-:W-:-:S05]  /*0050*/  IMAD R0, R0, UR4, R3 ;  /* 0x0000000400007c24 */ /* 0x001fca000f8e0203 */
[----:B-1----:R-:W-:-:S13]  /*0060*/  ISETP.GE.AND P0, PT, R0, UR5, PT ;  /* 0x0000000500007c0c */ /* 0x002fda000bf06270 */
[----:B------:R-:W-:Y:S05]  /*0070*/  @P0 EXIT ;  /* 0x000000000000094d */ /* 0x000fea0003800000 */
[----:B------:R-:W0:Y:S02]  /*0080*/  LDC R9, c[0x0][0x3a0] ;  /* 0x0000e800ff097b82 */ /* 0x000e240000000800 */
[----:B0-----:R-:W-:-:S13]  /*0090*/  ISETP.GE.AND P0, PT, R9, 0x1, PT ;  /* 0x000000010900780c */ /* 0x001fda0003f06270 */
[----:B------:R-:W-:Y:S05]  /*00a0*/  @!P0 EXIT ;  /* 0x000000000000894d */ /* 0x000fea0003800000 */
[----:B------:R-:W0:Y:S01]  /*00b0*/  LDC.64 R2, c[0x0][0x380] ;  /* 0x0000e000ff027b82 */ /* 0x000e220000000a00 */
[----:B------:R-:W-:Y:S01]  /*00c0*/  VIADD R4, R9, 0x1f ;  /* 0x0000001f09047836 */ /* 0x000fe20000000000 */
[----:B------:R-:W1:Y:S04]  /*00d0*/  LDCU.64 UR4, c[0x0][0x358] ;  /* 0x00006b00ff0477ac */ /* 0x000e680008000a00 */
[----:B------:R-:W-:-:S04]  /*00e0*/  SHF.R.S32.HI R5, RZ, 0x1f, R4 ;  /* 0x0000001fff057819 */ /* 0x000fc80000011404 */
[----:B------:R-:W-:-:S04]  /*00f0*/  LEA.HI R5, R5, R4, RZ, 0x5 ;  /* 0x0000000405057211 */ /* 0x000fc800078f28ff */
[----:B------:R-:W-:Y:S02]  /*0100*/  SHF.R.S32.HI R7, RZ, 0x5, R5 ;  /* 0x00000005ff077819 */ /* 0x000fe40000011405 */
[----:B------:R-:W-:Y:S02]  /*0110*/  LOP3.LUT R4, R5, 0xffffffe0, RZ, 0xc0, !PT ;  /* 0xffffffe005047812 */ /* 0x000fe400078ec0ff */
[C---:B------:R-:W-:Y:S01]  /*0120*/  VIMNMX R8, PT, PT, R7.reuse, 0x1, !PT ;  /* 0x0000000107087848 */ /* 0x040fe20007fe0100 */
[----:B------:R-:W-:Y:S01]  /*0130*/  IMAD R5, R0, R7, RZ ;  /* 0x0000000700057224 */ /* 0x000fe200078e02ff */
[----:B------:R-:W-:Y:S01]  /*0140*/  IADD3 R4, PT, PT, -R4, 0x20, R9 ;  /* 0x0000002004047810 */ /* 0x000fe20007ffe109 */
[----:B------:R-:W-:Y:S02]  /*0150*/  VIADD R6, R7, 0xffffffff ;  /* 0xffffffff07067836 */ /* 0x000fe40000000000 */
[----:B0-----:R-:W-:-:S04]  /*0160*/  IMAD.WIDE R2, R5, 0x4, R2 ;  /* 0x0000000405027825 */ /* 0x001fc800078e0202 */
[----:B-1----:R-:W-:-:S07]  /*0170*/  IMAD.MOV.U32 R5, RZ, RZ, RZ ;  /* 0x000000ffff057224 */ /* 0x002fce00078e00ff */
.L_x_11:
[----:B------:R-:W-:-:S04]  /*0180*/  ISETP.NE.AND P0, PT, R5, R6, PT ;  /* 0x000000060500720c */ /* 0x000fc80003f05270 */
[----:B------:R-:W-:-:S04]  /*0190*/  SEL R7, R4, 0x20, !P0 ;  /* 0x0000002004077807 */ /* 0x000fc80004000000 */
[----:B------:R-:W-:-:S13]  /*01a0*/  ISETP.GE.AND P0, PT, R7, 0x1, PT ;  /* 0x000000010700780c */ /* 0x000fda0003f06270 */
[----:B0-----:R-:W-:Y:S05]  /*01b0*/  @!P0 BRA `(.L_x_0) ;  /* 0x00000004001c8947 */ /* 0x001fea0003800000 */
[----:B------:R-:W-:-:S05]  /*01c0*/  IMAD.WIDE.U32 R12, R5, 0x4, R2 ;  /* 0x00000004050c7825 */ /* 0x000fca00078e0002 */
[----:B------:R0:W5:Y:S01]  /*01d0*/  LDG.E R9, desc[UR4][R12.64] ;  /* 0x000000040c097981 */ /* 0x000162000c1e1900 */
[----:B------:R-:W-:-:S07]  /*01e0*/  IMAD.MOV.U32 R10, RZ, RZ, RZ ;  /* 0x000000ffff0a7224 */ /* 0x000fce00078e00ff */
.L_x_10:
[----:B0-----:R-:W-:Y:S01]  /*01f0*/  LOP3.LUT R12, RZ, R10, RZ, 0x33, !PT ;  /* 0x0000000aff0c7212 */ /* 0x001fe200078e33ff */
[----:B------:R-:W-:Y:S01]  /*0200*/  IMAD.MOV.U32 R11, RZ, RZ, 0x1 ;  /* 0x00000001ff0b7424 */ /* 0x000fe200078e00ff */
[----:B------:R-:W-:Y:S04]  /*0210*/  BSSY.RECONVERGENT B1, `(.L_x_1) ;  /* 0x000003d000017945 */ /* 0x000fe80003800200 */
[----:B------:R-:W-:Y:S01]  /*0220*/  BSSY.RELIABLE B0, `(.L_x_2) ;  /* 0x0000028000007945 */ /* 0x000fe20003800100 */
[----:B------:R-:W-:Y:S02]  /*0230*/  IMAD.MOV.U32 R17, RZ, RZ, RZ ;  /* 0x000000ffff117224 */ /* 0x000fe400078e00ff */
[----:B------:R-:W-:-:S05]  /*0240*/  IMAD.IADD R12, R7, 0x1, R12 ;  /* 0x00000001070c7824 */ /* 0x000fca00078e020c */
[----:B------:R-:W-:Y:S01]  /*0250*/  SHF.L.U32 R12, R11, R12, RZ ;  /* 0x0000000c0b0c7219 */ /* 0x000fe200000006ff */
[----:B------:R-:W-:-:S03]  /*0260*/  IMAD.MOV.U32 R11, RZ, RZ, RZ ;  /* 0x000000ffff0b7224 */ /* 0x000fc600078e00ff */
[----:B-----5:R-:W-:-:S07]  /*0270*/  LOP3.LUT R18, R12, R9, RZ, 0x3c, !PT ;  /* 0x000000090c127212 */ /* 0x020fce00078e3cff */
.L_x_9:
[C---:B------:R-:W-:Y:S01]  /*0280*/  ISETP.NE.AND P0, PT, R17.reuse, R6, PT ;  /* 0x000000061100720c */ /* 0x040fe20003f05270 */
[----:B------:R-:W-:Y:S01]  /*0290*/  BSSY.RECONVERGENT B2, `(.L_x_3) ;  /* 0x0000008000027945 */ /* 0x000fe20003800200 */
[----:B-----5:R-:W-:Y:S02]  /*02a0*/  IMAD.MOV.U32 R16, RZ, RZ, R18 ;  /* 0x000000ffff107224 */ /* 0x020fe400078e0012 */
[----:B------:R-:W-:Y:S02]  /*02b0*/  SEL R19, R4, 0x20, !P0 ;  /* 0x0000002004137807 */ /* 0x000fe40004000000 */
[----:B------:R-:W-:Y:S02]  /*02c0*/  ISETP.NE.AND P0, PT, R17, R5, PT ;  /* 0x000000051100720c */ /* 0x000fe40003f05270 */
[----:B------:R-:W-:-:S11]  /*02d0*/  ISETP.GE.AND P1, PT, R19, 0x1, PT ;  /* 0x000000011300780c */ /* 0x000fd60003f26270 */
[----:B0-----:R-:W-:Y:S05]  /*02e0*/  @!P0 BRA `(.L_x_4) ;  /* 0x0000000000088947 */ /* 0x001fea0003800000 */
[----:B------:R-:W-:-:S05]  /*02f0*/  IMAD.WIDE.U32 R12, R17, 0x4, R2 ;  /* 0x00000004110c7825 */ /* 0x000fca00078e0002 */
[----:B------:R0:W5:Y:S02]  /*0300*/  LDG.E R16, desc[UR4][R12.64] ;  /* 0x000000040c107981 */ /* 0x000164000c1e1900 */
.L_x_4:
[----:B------:R-:W-:Y:S05]  /*0310*/  BSYNC.RECONVERGENT B2 ;  /* 0x0000000000027941 */ /* 0x000fea0003800200 */
.L_x_3:
[----:B------:R-:W-:Y:S04]  /*0320*/  BSSY.RELIABLE B2, `(.L_x_5) ;  /* 0x0000014000027945 */ /* 0x000fe80003800100 */
[----:B------:R-:W-:Y:S05]  /*0330*/  @!P1 BRA `(.L_x_6) ;  /* 0x0000000000489947 */ /* 0x000fea0003800000 */
[----:B------:R-:W-:-:S07]  /*0340*/  VIADD R19, R19, 0xffffffff ;  /* 0xffffffff13137836 */ /* 0x000fce0000000000 */
.L_x_8:
[----:B0----5:R-:W-:Y:S01]  /*0350*/  SHF.R.U32.HI R12, RZ, R19, R16 ;  /* 0x00000013ff0c7219 */ /* 0x021fe20000011610 */
[----:B------:R-:W-:-:S03]  /*0360*/  IMAD.MOV.U32 R21, RZ, RZ, R11 ;  /* 0x000000ffff157224 */ /* 0x000fc600078e000b */
[----:B------:R-:W-:-:S04]  /*0370*/  LOP3.LUT R12, R12, 0x1, RZ, 0xc0, !PT ;  /* 0x000000010c0c7812 */ /* 0x000fc800078ec0ff */
[----:B------:R-:W-:-:S13]  /*0380*/  ISETP.NE.U32.AND P0, PT, R12, 0x1, PT ;  /* 0x000000010c00780c */ /* 0x000fda0003f05070 */
[----:B------:R-:W0:Y:S08]  /*0390*/  @P0 LDC.64 R12, c[0x0][0x390] ;  /* 0x0000e400ff0c0b82 */ /* 0x000e300000000a00 */
[----:B------:R-:W1:Y:S01]  /*03a0*/  @!P0 LDC.64 R14, c[0x0][0x398] ;  /* 0x0000e600ff0e8b82 */ /* 0x000e620000000a00 */
[----:B0-----:R-:W-:-:S05]  /*03b0*/  @P0 IMAD.WIDE R12, R11, 0x4, R12 ;  /* 0x000000040b0c0825 */ /* 0x001fca00078e020c */
[----:B------:R-:W2:Y:S01]  /*03c0*/  @P0 LDG.E R11, desc[UR4][R12.64] ;  /* 0x000000040c0b0981 */ /* 0x000ea2000c1e1900 */
[----:B-1----:R-:W-:-:S05]  /*03d0*/  @!P0 IMAD.WIDE R14, R21, 0x4, R14 ;  /* 0x00000004150e8825 */ /* 0x002fca00078e020e */
[----:B------:R-:W2:Y:S02]  /*03e0*/  @!P0 LDG.E R11, desc[UR4][R14.64] ;  /* 0x000000040e0b8981 */ /* 0x000ea4000c1e1900 */
[----:B--2---:R-:W-:-:S13]  /*03f0*/  ISETP.NE.AND P0, PT, R11, -0x1, PT ;  /* 0xffffffff0b00780c */ /* 0x004fda0003f05270 */
[----:B------:R-:W-:Y:S05]  /*0400*/  @!P0 BREAK.RELIABLE B2 ;  /* 0x0000000000028942 */ /* 0x000fea0003800100 */
[----:B------:R-:W-:Y:S05]  /*0410*/  @!P0 BREAK.RELIABLE B0 ;  /* 0x0000000000008942 */ /* 0x000fea0003800100 */
[----:B------:R-:W-:Y:S05]  /*0420*/  @!P0 BRA `(.L_x_7) ;  /* 0x00000000006c8947 */ /* 0x000fea0003800000 */
[----:B------:R-:W-:-:S05]  /*0430*/  VIADD R19, R19, 0xffffffff ;  /* 0xffffffff13137836 */ /* 0x000fca0000000000 */
[----:B------:R-:W-:-:S13]  /*0440*/  ISETP.NE.AND P0, PT, R19, -0x1, PT ;  /* 0xffffffff1300780c */ /* 0x000fda0003f05270 */
[----:B------:R-:W-:Y:S05]  /*0450*/  @P0 BRA `(.L_x_8) ;  /* 0xfffffffc00bc0947 */ /* 0x000fea000383ffff */
.L_x_6:
[----:B------:R-:W-:Y:S05]  /*0460*/  BSYNC.RELIABLE B2 ;  /* 0x0000000000027941 */ /* 0x000fea0003800100 */
.L_x_5:
[----:B------:R-:W-:-:S05]  /*0470*/  VIADD R17, R17, 0x1 ;  /* 0x0000000111117836 */ /* 0x000fca0000000000 */
[----:B------:R-:W-:-:S13]  /*0480*/  ISETP.NE.AND P0, PT, R17, R8, PT ;  /* 0x000000081100720c */ /* 0x000fda0003f05270 */
[----:B------:R-:W-:Y:S05]  /*0490*/  @P0 BRA `(.L_x_9) ;  /* 0xfffffffc00780947 */ /* 0x000fea000383ffff */
[----:B------:R-:W-:Y:S05]  /*04a0*/  BSYNC.RELIABLE B0 ;  /* 0x0000000000007941 */ /* 0x000fea0003800100 */
.L_x_2:
[----:B------:R-:W1:Y:S01]  /*04b0*/  S2R R11, SR_LANEID ;  /* 0x00000000000b7919 */ /* 0x000e620000000000 */
[----:B------:R-:W-:Y:S01]  /*04c0*/  VOTEU.ANY UR6, UPT, PT ;  /* 0x0000000000067886 */ /* 0x000fe200038e0100 */
[----:B-----5:R-:W2:Y:S01]  /*04d0*/  LDC.64 R16, c[0x0][0x3b8] ;  /* 0x0000ee00ff107b82 */ /* 0x020ea20000000a00 */
[----:B------:R-:W1:Y:S01]  /*04e0*/  FLO.U32 R18, UR6 ;  /* 0x0000000600127d00 */ /* 0x000e6200080e0000 */
[----:B0-----:R-:W0:Y:S06]  /*04f0*/  S2R R12, SR_LTMASK ;  /* 0x00000000000c7919 */ /* 0x001e2c0000003900 */
[----:B------:R-:W3:Y:S01]  /*0500*/  LDC.64 R14, c[0x0][0x3a8] ;  /* 0x0000ea00ff0e7b82 */ /* 0x000ee20000000a00 */
[----:B------:R-:W2:Y:S01]  /*0510*/  POPC R21, UR6 ;  /* 0x0000000600157d09 */ /* 0x000ea20008000000 */
[----:B-1----:R-:W-:-:S13]  /*0520*/  ISETP.EQ.U32.AND P0, PT, R18, R11, PT ;  /* 0x0000000b1200720c */ /* 0x002fda0003f02070 */
[----:B--2---:R-:W2:Y:S01]  /*0530*/  @P0 ATOMG.E.ADD.STRONG.GPU PT, R17, desc[UR4][R16.64], R21 ;  /* 0x80000015101109a8 */ /* 0x004ea200081ef104 */
[----:B0-----:R-:W-:Y:S01]  /*0540*/  LOP3.LUT R20, R12, UR6, RZ, 0xc0, !PT ;  /* 0x000000060c147c12 */ /* 0x001fe2000f8ec0ff */
[----:B------:R-:W-:Y:S01]  /*0550*/  IMAD R19, R5, 0x20, R10 ;  /* 0x0000002005137824 */ /* 0x000fe200078e020a */
[----:B------:R-:W0:Y:S04]  /*0560*/  LDC.64 R12, c[0x0][0x3b0] ;  /* 0x0000ec00ff0c7b82 */ /* 0x000e280000000a00 */
[----:B------:R-:W1:Y:S01]  /*0570*/  POPC R20, R20 ;  /* 0x0000001400147309 */ /* 0x000e620000000000 */
[----:B--2---:R-:W1:Y:S02]  /*0580*/  SHFL.IDX PT, R11, R17, R18, 0x1f ;  /* 0x00001f12110b7589 */ /* 0x004e6400000e0000 */
[----:B-1----:R-:W-:-:S04]  /*0590*/  IMAD.IADD R11, R11, 0x1, R20 ;  /* 0x000000010b0b7824 */ /* 0x002fc800078e0214 */
[----:B---3--:R-:W-:-:S04]  /*05a0*/  IMAD.WIDE R14, R11, 0x4, R14 ;  /* 0x000000040b0e7825 */ /* 0x008fc800078e020e */
[----:B0-----:R-:W-:Y:S01]  /*05b0*/  IMAD.WIDE R12, R11, 0x4, R12 ;  /* 0x000000040b0c7825 */ /* 0x001fe200078e020c */
[----:B------:R0:W-:Y:S04]  /*05c0*/  STG.E desc[UR4][R14.64], R0 ;  /* 0x000000000e007986 */ /* 0x0001e8000c101904 */
[----:B------:R0:W-:Y:S02]  /*05d0*/  STG.E desc[UR4][R12.64], R19 ;  /* 0x000000130c007986 */ /* 0x0001e4000c101904 */
.L_x_7:
[----:B------:R-:W-:Y:S05]  /*05e0*/  BSYNC.RECONVERGENT B1 ;  /* 0x0000000000017941 */ /* 0x000fea0003800200 */
.L_x_1:
[----:B------:R-:W-:Y:S05]  /*05f0*/  WARPSYNC.ALL ;  /* 0x0000000000007948 */ /* 0x000fea0003800000 */
[----:B------:R-:W-:-:S05]  /*0600*/  VIADD R10, R10, 0x1 ;  /* 0x000000010a0a7836 */ /* 0x000fca0000000000 */
[----:B------:R-:W-:-:S13]  /*0610*/  ISETP.NE.AND P0, PT, R10, R7, PT ;  /* 0x000000070a00720c */ /* 0x000fda0003f05270 */
[----:B------:R-:W-:Y:S05]  /*0620*/  @P0 BRA `(.L_x_10) ;  /* 0xfffffff800f00947 */ /* 0x000fea000383ffff */
.L_x_0:
[----:B------:R-:W-:-:S05]  /*0630*/  VIADD R5, R5, 0x1 ;  /* 0x0000000105057836 */ /* 0x000fca0000000000 */
[----:B------:R-:W-:-:S13]  /*0640*/  ISETP.NE.AND P0, PT, R5, R8, PT ;  /* 0x000000080500720c */ /* 0x000fda0003f05270 */
[----:B------:R-:W-:Y:S05]  /*0650*/  @P0 BRA `(.L_x_11) ;  /* 0xfffffff800c80947 */ /* 0x000fea000383ffff */
[----:B------:R-:W-:Y:S05]  /*0660*/  EXIT ;  /* 0x000000000000794d */ /* 0x000fea0003800000 */
.L_x_12:
[----:B------:R-:W-:-:S00]  /*0670*/  BRA `(.L_x_12) ;  /* 0xfffffffc00fc7947 */ /* 0x000fc0000383ffff */
[----:B------:R-:W-:-:S00]  /*0680*/  NOP ;  /* 0x0000000000007918 */ /* 0x000fc00000000000 */
[----:B------:R-:W-:-:S00]  /*0690*/  NOP ;  /* 0x0000000000007918 */ /* 0x000fc00000000000 */
[----:B------:R-:W-:-:S00]  /*06a0*/  NOP ;  /* 0x0000000000007918 */ /* 0x000fc00000000000 */
[----:B------:R-:W-:-:S00]  /*06b0*/  NOP ;  /* 0x0000000000007918 */ /* 0x000fc00000000000 */
[----:B------:R-:W-:-:S00]  /*06c0*/  NOP ;  /* 0x0000000000007918 */ /* 0x000fc00000000000 */
[----:B------:R-:W-:-:S00]  /*06d0*/  NOP ;  /* 0x0000000000007918 */ /* 0x000fc00000000000 */
[----:B------:R-:W-:-:S00]  /*06e0*/  NOP ;  /* 0x0000000000007918 */ /* 0x000fc00000000000 */
[----:B------:R-:W-:-:S00]  /*06f0*/  NOP ;  /* 0x0000000000007918 */ /* 0x000fc00000000000 */
.L_x_13:


//--------------------- .nv.shared.reserved.0     --------------------------
	.section	.nv.shared.reserved.0,"aw",@nobits
	.weak		__nv_reservedSMEM_offset_0_alias
	.size		__nv_reservedSMEM_offset_0_alias, 0, 64
	.other		__nv_reservedSMEM_offset_0_alias,@"STO_CUDA_RESERVED_SHARED STV_DEFAULT"
__nv_reservedSMEM_offset_0_alias:
	.zero		0
	.zero		64


//--------------------- .nv.constant0._Z17find_pairs_kernelPiPKiS1_S1_iiS_S_S_ --------------------------
	.section	.nv.constant0._Z17find_pairs_kernelPiPKiS1_S1_iiS_S_S_,"a",@progbits
	.sectionflags	@""
	.align	4
.nv.constant0._Z17find_pairs_kernelPiPKiS1_S1_iiS_S_S_:
	.zero		960


//--------------------- SYMBOLS --------------------------

	.type		.nv.reservedSmem.offset0,@object
	.size		.nv.reservedSmem.offset0,0x4
